	.headerflags	@"EF_CUDA_TEXMODE_UNIFIED EF_CUDA_64BIT_ADDRESS EF_CUDA_ACCELERATORS EF_CUDA_SM90 EF_CUDA_VIRTUAL_SM(EF_CUDA_SM90)"
	.elftype	@"ET_EXEC"


//--------------------- .nv.info                  --------------------------
	.section	.nv.info,"",@"SHT_CUDA_INFO"
	.align	4


	//----- nvinfo : EIATTR_REGCOUNT
	.align		4
        /*0000*/ 	.byte	0x04, 0x2f
        /*0002*/ 	.short	(.L_1 - .L_0)
	.align		4
.L_0:
        /*0004*/ 	.word	index@(triton_poi_fused_max_pool2d_with_indices_18)
        /*0008*/ 	.word	0x0000004f


	//----- nvinfo : EIATTR_MIN_STACK_SIZE
	.align		4
.L_1:
        /*000c*/ 	.byte	0x04, 0x12
        /*000e*/ 	.short	(.L_3 - .L_2)
	.align		4
.L_2:
        /*0010*/ 	.word	index@(triton_poi_fused_max_pool2d_with_indices_18)
        /*0014*/ 	.word	0x00000000


	//----- nvinfo : EIATTR_FRAME_SIZE
	.align		4
.L_3:
        /*0018*/ 	.byte	0x04, 0x11
        /*001a*/ 	.short	(.L_5 - .L_4)
	.align		4
.L_4:
        /*001c*/ 	.word	index@(triton_poi_fused_max_pool2d_with_indices_18)
        /*0020*/ 	.word	0x00000000


	//----- nvinfo : EIATTR_MIN_STACK_SIZE
	.align		4
.L_5:
        /*0024*/ 	.byte	0x04, 0x12
        /*0026*/ 	.short	(.L_7 - .L_6)
	.align		4
.L_6:
        /*0028*/ 	.word	index@(triton_poi_fused_max_pool2d_with_indices_18)
        /*002c*/ 	.word	0x00000000
.L_7:


//--------------------- .nv.info.triton_poi_fused_max_pool2d_with_indices_18 --------------------------
	.section	.nv.info.triton_poi_fused_max_pool2d_with_indices_18,"",@"SHT_CUDA_INFO"
	.sectionflags	@""
	.align	4


	//----- nvinfo : EIATTR_CUDA_API_VERSION
	.align		4
        /*0000*/ 	.byte	0x04, 0x37
        /*0002*/ 	.short	(.L_9 - .L_8)
.L_8:
        /*0004*/ 	.word	0x0000007c


	//----- nvinfo : EIATTR_KPARAM_INFO
	.align		4
.L_9:
        /*0008*/ 	.byte	0x04, 0x17
        /*000a*/ 	.short	(.L_11 - .L_10)
.L_10:
        /*000c*/ 	.word	0x00000000
        /*0010*/ 	.short	0x0004
        /*0012*/ 	.short	0x001c
        /*0014*/ 	.byte	0x00, 0xf0, 0x11, 0x00


	//----- nvinfo : EIATTR_KPARAM_INFO
	.align		4
.L_11:
        /*0018*/ 	.byte	0x04, 0x17
        /*001a*/ 	.short	(.L_13 - .L_12)
.L_12:
        /*001c*/ 	.word	0x00000000
        /*0020*/ 	.short	0x0003
        /*0022*/ 	.short	0x0018
        /*0024*/ 	.byte	0x00, 0xf0, 0x11, 0x00


	//----- nvinfo : EIATTR_KPARAM_INFO
	.align		4
.L_13:
        /*0028*/ 	.byte	0x04, 0x17
        /*002a*/ 	.short	(.L_15 - .L_14)
.L_14:
        /*002c*/ 	.word	0x00000000
        /*0030*/ 	.short	0x0002
        /*0032*/ 	.short	0x0010
        /*0034*/ 	.byte	0x00, 0xf4, 0x21, 0x00


	//----- nvinfo : EIATTR_KPARAM_INFO
	.align		4
.L_15:
        /*0038*/ 	.byte	0x04, 0x17
        /*003a*/ 	.short	(.L_17 - .L_16)
.L_16:
        /*003c*/ 	.word	0x00000000
        /*0040*/ 	.short	0x0001
        /*0042*/ 	.short	0x0008
        /*0044*/ 	.byte	0x00, 0xf4, 0x21, 0x00


	//----- nvinfo : EIATTR_KPARAM_INFO
	.align		4
.L_17:
        /*0048*/ 	.byte	0x04, 0x17
        /*004a*/ 	.short	(.L_19 - .L_18)
.L_18:
        /*004c*/ 	.word	0x00000000
        /*0050*/ 	.short	0x0000
        /*0052*/ 	.short	0x0000
        /*0054*/ 	.byte	0x00, 0xf4, 0x21, 0x00


	//----- nvinfo : EIATTR_SPARSE_MMA_MASK
	.align		4
.L_19:
        /*0058*/ 	.byte	0x03, 0x50
        /*005a*/ 	.short	0x0000


	//----- nvinfo : EIATTR_MAXREG_COUNT
	.align		4
        /*005c*/ 	.byte	0x03, 0x1b
        /*005e*/ 	.short	0x00ff


	//----- nvinfo : EIATTR_EXIT_INSTR_OFFSETS
	.align		4
        /*0060*/ 	.byte	0x04, 0x1c
        /*0062*/ 	.short	(.L_21 - .L_20)


	//   ....[0]....
.L_20:
        /*0064*/ 	.word	0x000024d0


	//   ....[1]....
        /*0068*/ 	.word	0x000024f0


	//----- nvinfo : EIATTR_REQNTID
	.align		4
.L_21:
        /*006c*/ 	.byte	0x04, 0x10
        /*006e*/ 	.short	(.L_23 - .L_22)
.L_22:
        /*0070*/ 	.word	0x00000100
        /*0074*/ 	.word	0x00000001
        /*0078*/ 	.word	0x00000001


	//----- nvinfo : EIATTR_CBANK_PARAM_SIZE
	.align		4
.L_23:
        /*007c*/ 	.byte	0x03, 0x19
        /*007e*/ 	.short	0x0020


	//----- nvinfo : EIATTR_PARAM_CBANK
	.align		4
        /*0080*/ 	.byte	0x04, 0x0a
        /*0082*/ 	.short	(.L_25 - .L_24)
	.align		4
.L_24:
        /*0084*/ 	.word	index@(.nv.constant0.triton_poi_fused_max_pool2d_with_indices_18)
        /*0088*/ 	.short	0x0210
        /*008a*/ 	.short	0x0020


	//----- nvinfo : EIATTR_SW_WAR
	.align		4
.L_25:
        /*008c*/ 	.byte	0x04, 0x36
        /*008e*/ 	.short	(.L_27 - .L_26)
.L_26:
        /*0090*/ 	.word	0x00000008
.L_27:


//--------------------- .nv.callgraph             --------------------------
	.section	.nv.callgraph,"",@"SHT_CUDA_CALLGRAPH"
	.align	4
	.sectionentsize	8
	.align		4
        /*0000*/ 	.word	0x00000000
	.align		4
        /*0004*/ 	.word	0xffffffff
	.align		4
        /*0008*/ 	.word	0x00000000
	.align		4
        /*000c*/ 	.word	0xfffffffe
	.align		4
        /*0010*/ 	.word	0x00000000
	.align		4
        /*0014*/ 	.word	0xfffffffd
	.align		4
        /*0018*/ 	.word	0x00000000
	.align		4
        /*001c*/ 	.word	0xfffffffc


//--------------------- .text.triton_poi_fused_max_pool2d_with_indices_18 --------------------------
	.section	.text.triton_poi_fused_max_pool2d_with_indices_18,"ax",@progbits
	.sectionflags	@"SHF_BARRIERS=1"
	.align	128
        .global         triton_poi_fused_max_pool2d_with_indices_18
        .type           triton_poi_fused_max_pool2d_with_indices_18,@function
        .size           triton_poi_fused_max_pool2d_with_indices_18,(.L_x_1 - triton_poi_fused_max_pool2d_with_indices_18)
        .other          triton_poi_fused_max_pool2d_with_indices_18,@"STO_CUDA_ENTRY STV_DEFAULT"
triton_poi_fused_max_pool2d_with_indices_18:
.text.triton_poi_fused_max_pool2d_with_indices_18:
[----:B------:R-:W0:Y:S01]  /*0000*/  LDC R1, c[0x0][0x28] ;  /* 0x00000a00ff017b82 */ /* 0x000e220000000800 */
[----:B------:R-:W1:Y:S07]  /*0010*/  S2R R8, SR_TID.X ;  /* 0x0000000000087919 */ /* 0x000e6e0000002100 */
[----:B------:R-:W2:Y:S01]  /*0020*/  LDC.64 R36, c[0x0][0x210] ;  /* 0x00008400ff247b82 */ /* 0x000ea20000000a00 */
[----:B------:R-:W-:Y:S02]  /*0030*/  CS2R R20, SRZ ;  /* 0x0000000000147805 */ /* 0x000fe4000001ff00 */
[----:B------:R-:W-:Y:S01]  /*0040*/  CS2R R22, SRZ ;  /* 0x0000000000167805 */ /* 0x000fe2000001ff00 */
[----:B------:R-:W3:Y:S01]  /*0050*/  S2R R3, SR_CTAID.Y ;  /* 0x0000000000037919 */ /* 0x000ee20000002600 */
[----:B------:R-:W-:-:S02]  /*0060*/  CS2R R16, SRZ ;  /* 0x0000000000107805 */ /* 0x000fc4000001ff00 */
[----:B------:R-:W-:Y:S01]  /*0070*/  CS2R R18, SRZ ;  /* 0x0000000000127805 */ /* 0x000fe2000001ff00 */
[----:B------:R-:W-:Y:S01]  /*0080*/  ULDC.64 UR6, c[0x0][0x208] ;  /* 0x0000820000067ab9 */ /* 0x000fe20000000a00 */
[----:B------:R-:W4:Y:S01]  /*0090*/  S2R R0, SR_CTAID.X ;  /* 0x0000000000007919 */ /* 0x000f220000002500 */
[----:B-1----:R-:W-:Y:S01]  /*00a0*/  SHF.R.U32.HI R12, RZ, 0x2, R8 ;  /* 0x00000002ff0c7819 */ /* 0x002fe20000011608 */
[----:B---3--:R-:W-:-:S03]  /*00b0*/  IMAD.SHL.U32 R3, R3, 0x40, RZ ;  /* 0x0000004003037824 */ /* 0x008fc600078e00ff */
[----:B------:R-:W-:Y:S01]  /*00c0*/  SGXT.U32 R12, R12, 0x6 ;  /* 0x000000060c0c781a */ /* 0x000fe20000000000 */
[----:B----4-:R-:W-:-:S03]  /*00d0*/  IMAD.SHL.U32 R0, R0, 0x40, RZ ;  /* 0x0000004000007824 */ /* 0x010fc600078e00ff */
[----:B------:R-:W-:-:S04]  /*00e0*/  LOP3.LUT R4, R3, R12, RZ, 0xfc, !PT ;  /* 0x0000000c03047212 */ /* 0x000fc800078efcff */
[----:B------:R-:W-:-:S04]  /*00f0*/  SHF.R.S32.HI R5, RZ, 0x1f, R4 ;  /* 0x0000001fff057819 */ /* 0x000fc80000011404 */
[----:B------:R-:W-:Y:S01]  /*0100*/  LEA.HI R2, R5, R4, RZ, 0x2 ;  /* 0x0000000405027211 */ /* 0x000fe200078f10ff */
[----:B------:R-:W-:-:S03]  /*0110*/  IMAD.SHL.U32 R5, R8, 0x10, RZ ;  /* 0x0000001008057824 */ /* 0x000fc600078e00ff */
[C---:B------:R-:W-:Y:S01]  /*0120*/  LOP3.LUT R7, R2.reuse, 0x3ffffc, RZ, 0xc0, !PT ;  /* 0x003ffffc02077812 */ /* 0x040fe200078ec0ff */
[----:B------:R-:W-:Y:S01]  /*0130*/  IMAD.SHL.U32 R2, R2, 0x800, RZ ;  /* 0x0000080002027824 */ /* 0x000fe200078e00ff */
[----:B------:R-:W-:-:S03]  /*0140*/  LOP3.LUT R5, R0, 0x30, R5, 0xf8, !PT ;  /* 0x0000003000057812 */ /* 0x000fc600078ef805 */
[----:B------:R-:W-:Y:S01]  /*0150*/  IMAD.IADD R7, R4, 0x1, -R7 ;  /* 0x0000000104077824 */ /* 0x000fe200078e0a07 */
[----:B------:R-:W-:Y:S02]  /*0160*/  LOP3.LUT R2, R2, 0xffffe000, RZ, 0xc0, !PT ;  /* 0xffffe00002027812 */ /* 0x000fe400078ec0ff */
[----:B------:R-:W-:-:S03]  /*0170*/  ISETP.GE.AND P0, PT, R5, 0x200, PT ;  /* 0x000002000500780c */ /* 0x000fc60003f06270 */
[----:B------:R-:W-:Y:S01]  /*0180*/  IMAD R54, R7, 0x400, R2 ;  /* 0x0000040007367824 */ /* 0x000fe200078e0202 */
[----:B------:R-:W-:-:S03]  /*0190*/  ISETP.LT.AND P0, PT, R4, 0x40, !P0 ;  /* 0x000000400400780c */ /* 0x000fc60004701270 */
[----:B------:R-:W-:Y:S02]  /*01a0*/  VIADD R30, R54, 0x200 ;  /* 0x00000200361e7836 */ /* 0x000fe40000000000 */
[C---:B------:R-:W-:Y:S02]  /*01b0*/  IMAD.IADD R7, R5.reuse, 0x1, R54 ;  /* 0x0000000105077824 */ /* 0x040fe400078e0236 */
[----:B------:R-:W-:Y:S02]  /*01c0*/  IMAD.IADD R11, R5, 0x1, R30 ;  /* 0x00000001050b7824 */ /* 0x000fe400078e021e */
[----:B--2---:R-:W-:-:S04]  /*01d0*/  IMAD.WIDE R6, R7, 0x4, R36 ;  /* 0x0000000407067825 */ /* 0x004fc800078e0224 */
[----:B------:R-:W-:Y:S01]  /*01e0*/  IMAD.WIDE R10, R11, 0x4, R36 ;  /* 0x000000040b0a7825 */ /* 0x000fe200078e0224 */
[----:B------:R-:W2:Y:S04]  /*01f0*/  @P0 LDG.E.EL.128 R20, desc[UR6][R6.64] ;  /* 0x0000000606140981 */ /* 0x000ea8000c2e1d00 */
[----:B------:R-:W2:Y:S01]  /*0200*/  @P0 LDG.E.EL.128 R16, desc[UR6][R10.64] ;  /* 0x000000060a100981 */ /* 0x000ea2000c2e1d00 */
[----:B------:R-:W-:Y:S01]  /*0210*/  VIADD R58, R54, 0x1000 ;  /* 0x00001000363a7836 */ /* 0x000fe20000000000 */
[----:B------:R-:W-:Y:S02]  /*0220*/  CS2R R32, SRZ ;  /* 0x0000000000207805 */ /* 0x000fe4000001ff00 */
[----:B------:R-:W-:Y:S01]  /*0230*/  CS2R R34, SRZ ;  /* 0x0000000000227805 */ /* 0x000fe2000001ff00 */
[----:B------:R-:W-:-:S04]  /*0240*/  IMAD.IADD R15, R5, 0x1, R58 ;  /* 0x00000001050f7824 */ /* 0x000fc800078e023a */
[----:B------:R-:W-:-:S05]  /*0250*/  IMAD.WIDE R14, R15, 0x4, R36 ;  /* 0x000000040f0e7825 */ /* 0x000fca00078e0224 */
[----:B------:R-:W3:Y:S01]  /*0260*/  @P0 LDG.E.EL.128 R32, desc[UR6][R14.64] ;  /* 0x000000060e200981 */ /* 0x000ee2000c2e1d00 */
[----:B------:R-:W-:-:S05]  /*0270*/  LOP3.LUT R47, R5, 0x4, RZ, 0xfc, !PT ;  /* 0x00000004052f7812 */ /* 0x000fca00078efcff */
[C---:B------:R-:W-:Y:S02]  /*0280*/  IMAD.IADD R25, R47.reuse, 0x1, R54 ;  /* 0x000000012f197824 */ /* 0x040fe400078e0236 */
[----:B------:R-:W-:Y:S02]  /*0290*/  IMAD.IADD R27, R47, 0x1, R30 ;  /* 0x000000012f1b7824 */ /* 0x000fe400078e021e */
[----:B------:R-:W-:-:S04]  /*02a0*/  IMAD.WIDE R24, R25, 0x4, R36 ;  /* 0x0000000419187825 */ /* 0x000fc800078e0224 */
[----:B------:R-:W-:Y:S01]  /*02b0*/  IMAD.WIDE R26, R27, 0x4, R36 ;  /* 0x000000041b1a7825 */ /* 0x000fe200078e0224 */
[----:B--2---:R-:W-:Y:S02]  /*02c0*/  FSETP.GT.AND P6, PT, R16, R20, PT ;  /* 0x000000141000720b */ /* 0x004fe40003fc4000 */
[----:B------:R-:W-:Y:S02]  /*02d0*/  FSETP.GT.AND P5, PT, R18, R22, PT ;  /* 0x000000161200720b */ /* 0x000fe40003fa4000 */
[----:B------:R-:W-:Y:S02]  /*02e0*/  FSETP.GT.AND P3, PT, R19, R23, PT ;  /* 0x000000171300720b */ /* 0x000fe40003f64000 */
[----:B------:R-:W-:Y:S02]  /*02f0*/  FSETP.NAN.AND P1, PT, R16, R16, PT ;  /* 0x000000101000720b */ /* 0x000fe40003f28000 */
[----:B------:R-:W-:Y:S02]  /*0300*/  FSETP.GT.AND P4, PT, R17, R21, PT ;  /* 0x000000151100720b */ /* 0x000fe40003f84000 */
[----:B------:R-:W-:-:S02]  /*0310*/  FSETP.NAN.AND P2, PT, R19, R19, PT ;  /* 0x000000131300720b */ /* 0x000fc40003f48000 */
[----:B------:R-:W-:Y:S02]  /*0320*/  P2R R39, PR, RZ, 0x8 ;  /* 0x00000008ff277803 */ /* 0x000fe40000000000 */
[----:B------:R-:W-:Y:S02]  /*0330*/  @!P6 SEL R16, R16, R20, P1 ;  /* 0x000000141010e207 */ /* 0x000fe40000800000 */
[C---:B------:R-:W-:Y:S02]  /*0340*/  FSETP.NAN.AND P1, PT, R18.reuse, R18, PT ;  /* 0x000000121200720b */ /* 0x040fe40003f28000 */
[----:B------:R-:W-:Y:S02]  /*0350*/  @!P3 SEL R19, R19, R23, P2 ;  /* 0x000000171313b207 */ /* 0x000fe40001000000 */
[----:B------:R-:W-:Y:S02]  /*0360*/  @!P5 SEL R18, R18, R22, P1 ;  /* 0x000000161212d207 */ /* 0x000fe40000800000 */
[----:B------:R-:W-:-:S02]  /*0370*/  CS2R R22, SRZ ;  /* 0x0000000000167805 */ /* 0x000fc4000001ff00 */
[C---:B------:R-:W-:Y:S02]  /*0380*/  FSETP.NAN.AND P1, PT, R17.reuse, R17, PT ;  /* 0x000000111100720b */ /* 0x040fe40003f28000 */
[-C--:B---3--:R-:W-:Y:S02]  /*0390*/  FSETP.GEU.AND P3, PT, R16, R32.reuse, PT ;  /* 0x000000201000720b */ /* 0x088fe40003f6e000 */
[----:B------:R-:W-:Y:S02]  /*03a0*/  @!P4 SEL R17, R17, R21, P1 ;  /* 0x000000151111c207 */ /* 0x000fe40000800000 */
[----:B------:R-:W-:Y:S02]  /*03b0*/  CS2R R20, SRZ ;  /* 0x0000000000147805 */ /* 0x000fe4000001ff00 */
[----:B------:R-:W-:Y:S02]  /*03c0*/  FSETP.NAN.AND P1, PT, R32, R32, PT ;  /* 0x000000202000720b */ /* 0x000fe40003f28000 */
[----:B------:R-:W-:-:S02]  /*03d0*/  FSETP.GEU.AND P2, PT, R17, R33, PT ;  /* 0x000000211100720b */ /* 0x000fc40003f4e000 */
[C---:B------:R-:W-:Y:S01]  /*03e0*/  LOP3.LUT R55, R5.reuse, 0x8, RZ, 0xfc, !PT ;  /* 0x0000000805377812 */ /* 0x040fe200078efcff */
[----:B------:R-:W2:Y:S01]  /*03f0*/  @P0 LDG.E.EL.128 R20, desc[UR6][R26.64] ;  /* 0x000000061a140981 */ /* 0x000ea2000c2e1d00 */
[----:B------:R-:W-:Y:S02]  /*0400*/  P2R R6, PR, RZ, 0x4 ;  /* 0x00000004ff067803 */ /* 0x000fe40000000000 */
[----:B------:R-:W-:Y:S02]  /*0410*/  LOP3.LUT R61, R5, 0xc, RZ, 0xfc, !PT ;  /* 0x0000000c053d7812 */ /* 0x000fe400078efcff */
[----:B------:R-:W-:Y:S02]  /*0420*/  @P3 SEL R32, R32, R16, P1 ;  /* 0x0000001020203207 */ /* 0x000fe40000800000 */
[----:B------:R-:W-:Y:S02]  /*0430*/  FSETP.NAN.AND P1, PT, R33, R33, PT ;  /* 0x000000212100720b */ /* 0x000fe40003f28000 */
[----:B------:R-:W-:-:S02]  /*0440*/  P2R R15, PR, RZ, 0x10 ;  /* 0x00000010ff0f7803 */ /* 0x000fc40000000000 */
[----:B------:R-:W-:Y:S02]  /*0450*/  @P2 SEL R33, R33, R17, P1 ;  /* 0x0000001121212207 */ /* 0x000fe40000800000 */
[----:B------:R-:W-:Y:S02]  /*0460*/  CS2R R16, SRZ ;  /* 0x0000000000107805 */ /* 0x000fe4000001ff00 */
[-C--:B------:R-:W-:Y:S02]  /*0470*/  FSETP.GEU.AND P2, PT, R18, R34.reuse, PT ;  /* 0x000000221200720b */ /* 0x080fe40003f4e000 */
[----:B------:R-:W-:Y:S02]  /*0480*/  FSETP.NAN.AND P1, PT, R34, R34, PT ;  /* 0x000000222200720b */ /* 0x000fe40003f28000 */
[----:B------:R-:W-:Y:S02]  /*0490*/  P2R R10, PR, RZ, 0x4 ;  /* 0x00000004ff0a7803 */ /* 0x000fe40000000000 */
[----:B------:R-:W-:Y:S01]  /*04a0*/  P2R R2, PR, RZ, 0x8 ;  /* 0x00000008ff027803 */ /* 0x000fe20000000000 */
[----:B------:R-:W-:Y:S01]  /*04b0*/  VIADD R68, R54, 0x1200 ;  /* 0x0000120036447836 */ /* 0x000fe20000000000 */
[----:B------:R-:W-:-:S02]  /*04c0*/  P2R R40, PR, RZ, 0x20 ;  /* 0x00000020ff287803 */ /* 0x000fc40000000000 */
[----:B------:R-:W-:-:S03]  /*04d0*/  P2R R38, PR, RZ, 0x40 ;  /* 0x00000040ff267803 */ /* 0x000fc60000000000 */
[----:B------:R-:W-:Y:S02]  /*04e0*/  @P2 SEL R34, R34, R18, P1 ;  /* 0x0000001222222207 */ /* 0x000fe40000800000 */
[-C--:B------:R-:W-:Y:S02]  /*04f0*/  FSETP.GEU.AND P2, PT, R19, R35.reuse, PT ;  /* 0x000000231300720b */ /* 0x080fe40003f4e000 */
[----:B------:R-:W-:Y:S02]  /*0500*/  FSETP.NAN.AND P1, PT, R35, R35, PT ;  /* 0x000000232300720b */ /* 0x000fe40003f28000 */
[----:B------:R-:W-:-:S09]  /*0510*/  P2R R9, PR, RZ, 0x4 ;  /* 0x00000004ff097803 */ /* 0x000fd20000000000 */
[----:B------:R-:W-:Y:S02]  /*0520*/  @P2 SEL R35, R35, R19, P1 ;  /* 0x0000001323232207 */ /* 0x000fe40000800000 */
[----:B------:R-:W-:-:S06]  /*0530*/  CS2R R18, SRZ ;  /* 0x0000000000127805 */ /* 0x000fcc000001ff00 */
[----:B------:R1:W3:Y:S02]  /*0540*/  @P0 LDG.E.EL.128 R16, desc[UR6][R24.64] ;  /* 0x0000000618100981 */ /* 0x0002e4000c2e1d00 */
[----:B-1----:R-:W-:-:S04]  /*0550*/  IMAD.IADD R25, R47, 0x1, R58 ;  /* 0x000000012f197824 */ /* 0x002fc800078e023a */
[----:B------:R-:W-:Y:S01]  /*0560*/  IMAD.WIDE R24, R25, 0x4, R36 ;  /* 0x0000000419187825 */ /* 0x000fe200078e0224 */
[C---:B--2---:R-:W-:Y:S02]  /*0570*/  FSETP.NAN.AND P1, PT, R23.reuse, R23, PT ;  /* 0x000000171700720b */ /* 0x044fe40003f28000 */
[----:B---3--:R-:W-:-:S04]  /*0580*/  FSETP.GT.AND P2, PT, R23, R19, PT ;  /* 0x000000131700720b */ /* 0x008fc80003f44000 */
[----:B------:R-:W-:-:S09]  /*0590*/  P2R R7, PR, RZ, 0x4 ;  /* 0x00000004ff077803 */ /* 0x000fd20000000000 */
[----:B------:R-:W-:Y:S02]  /*05a0*/  @!P2 SEL R23, R23, R19, P1 ;  /* 0x000000131717a207 */ /* 0x000fe40000800000 */
[C---:B------:R-:W-:Y:S02]  /*05b0*/  FSETP.GT.AND P2, PT, R22.reuse, R18, PT ;  /* 0x000000121600720b */ /* 0x040fe40003f44000 */
[----:B------:R-:W-:Y:S02]  /*05c0*/  FSETP.NAN.AND P1, PT, R22, R22, PT ;  /* 0x000000161600720b */ /* 0x000fe40003f28000 */
        /* <DEDUP_REMOVED lines=8> */
[----:B------:R-:W-:-:S09]  /*0650*/  CS2R R18, SRZ ;  /* 0x0000000000127805 */ /* 0x000fd2000001ff00 */
[----:B------:R-:W-:Y:S02]  /*0660*/  @!P2 SEL R20, R20, R16, P1 ;  /* 0x000000101414a207 */ /* 0x000fe40000800000 */
[----:B------:R-:W-:-:S06]  /*0670*/  CS2R R16, SRZ ;  /* 0x0000000000107805 */ /* 0x000fcc000001ff00 */
[----:B------:R1:W2:Y:S01]  /*0680*/  @P0 LDG.E.EL.128 R16, desc[UR6][R24.64] ;  /* 0x0000000618100981 */ /* 0x0002a2000c2e1d00 */
[----:B------:R-:W-:Y:S01]  /*0690*/  P2R R14, PR, RZ, 0x4 ;  /* 0x00000004ff0e7803 */ /* 0x000fe20000000000 */
[C---:B------:R-:W-:Y:S02]  /*06a0*/  IMAD.IADD R29, R55.reuse, 0x1, R54 ;  /* 0x00000001371d7824 */ /* 0x040fe400078e0236 */
[----:B------:R-:W-:Y:S01]  /*06b0*/  IMAD.IADD R49, R55, 0x1, R30 ;  /* 0x0000000137317824 */ /* 0x000fe200078e021e */
[----:B------:R-:W-:Y:S01]  /*06c0*/  CS2R R26, SRZ ;  /* 0x00000000001a7805 */ /* 0x000fe2000001ff00 */
[----:B------:R-:W-:Y:S01]  /*06d0*/  IMAD.WIDE R28, R29, 0x4, R36 ;  /* 0x000000041d1c7825 */ /* 0x000fe200078e0224 */
[----:B-1----:R-:W-:-:S03]  /*06e0*/  CS2R R24, SRZ ;  /* 0x0000000000187805 */ /* 0x002fc6000001ff00 */
[----:B------:R-:W-:-:S05]  /*06f0*/  IMAD.WIDE R48, R49, 0x4, R36 ;  /* 0x0000000431307825 */ /* 0x000fca00078e0224 */
[----:B------:R-:W3:Y:S01]  /*0700*/  @P0 LDG.E.EL.128 R24, desc[UR6][R48.64] ;  /* 0x0000000630180981 */ /* 0x000ee2000c2e1d00 */
[-C--:B--2---:R-:W-:Y:S02]  /*0710*/  FSETP.GEU.AND P2, PT, R20, R16.reuse, PT ;  /* 0x000000101400720b */ /* 0x084fe40003f4e000 */
[----:B------:R-:W-:Y:S02]  /*0720*/  FSETP.NAN.AND P1, PT, R16, R16, PT ;  /* 0x000000101000720b */ /* 0x000fe40003f28000 */
[----:B------:R-:W-:-:S09]  /*0730*/  P2R R41, PR, RZ, 0x4 ;  /* 0x00000004ff297803 */ /* 0x000fd20000000000 */
[----:B------:R-:W-:Y:S02]  /*0740*/  @P2 SEL R16, R16, R20, P1 ;  /* 0x0000001410102207 */ /* 0x000fe40000800000 */
[-C--:B------:R-:W-:Y:S02]  /*0750*/  FSETP.GEU.AND P2, PT, R21, R17.reuse, PT ;  /* 0x000000111500720b */ /* 0x080fe40003f4e000 */
        /* <DEDUP_REMOVED lines=9> */
[----:B------:R-:W-:-:S09]  /*07f0*/  CS2R R20, SRZ ;  /* 0x0000000000147805 */ /* 0x000fd2000001ff00 */
[----:B------:R-:W-:Y:S02]  /*0800*/  @P2 SEL R19, R19, R23, P1 ;  /* 0x0000001713132207 */ /* 0x000fe40000800000 */
[----:B------:R-:W-:-:S06]  /*0810*/  CS2R R22, SRZ ;  /* 0x0000000000167805 */ /* 0x000fcc000001ff00 */
[----:B------:R1:W2:Y:S01]  /*0820*/  @P0 LDG.E.EL.128 R20, desc[UR6][R28.64] ;  /* 0x000000061c140981 */ /* 0x0002a2000c2e1d00 */
[----:B------:R-:W-:Y:S02]  /*0830*/  P2R R44, PR, RZ, 0x4 ;  /* 0x00000004ff2c7803 */ /* 0x000fe40000000000 */
[----:B---3--:R-:W-:Y:S01]  /*0840*/  FSETP.NAN.AND P1, PT, R27, R27, PT ;  /* 0x0000001b1b00720b */ /* 0x008fe20003f28000 */
[----:B-1----:R-:W-:-:S04]  /*0850*/  IMAD.IADD R29, R55, 0x1, R58 ;  /* 0x00000001371d7824 */ /* 0x002fc800078e023a */
[----:B------:R-:W-:Y:S01]  /*0860*/  IMAD.WIDE R28, R29, 0x4, R36 ;  /* 0x000000041d1c7825 */ /* 0x000fe200078e0224 */
[----:B--2---:R-:W-:-:S04]  /*0870*/  FSETP.GT.AND P2, PT, R27, R23, PT ;  /* 0x000000171b00720b */ /* 0x004fc80003f44000 */
        /* <DEDUP_REMOVED lines=62> */
[----:B------:R-:W2:Y:S01]  /*0c60*/  @P0 LDG.E.EL.128 R24, desc[UR6][R62.64] ;  /* 0x000000063e180981 */ /* 0x000ea2000c2e1d00 */
[----:B------:R-:W-:Y:S01]  /*0c70*/  P2R R60, PR, RZ, 0x4 ;  /* 0x00000004ff3c7803 */ /* 0x000fe20000000000 */
[----:B------:R-:W-:-:S04]  /*0c80*/  IMAD.IADD R67, R5, 0x1, R68 ;  /* 0x0000000105437824 */ /* 0x000fc800078e0244 */
[----:B------:R-:W-:Y:S01]  /*0c90*/  IMAD.WIDE R66, R67, 0x4, R36 ;  /* 0x0000000443427825 */ /* 0x000fe200078e0224 */
[-C--:B--2---:R-:W-:Y:S02]  /*0ca0*/  FSETP.GEU.AND P2, PT, R28, R24.reuse, PT ;  /* 0x000000181c00720b */ /* 0x084fe40003f4e000 */
[----:B------:R-:W-:-:S11]  /*0cb0*/  FSETP.NAN.AND P1, PT, R24, R24, PT ;  /* 0x000000181800720b */ /* 0x000fd60003f28000 */
[----:B------:R-:W-:Y:S02]  /*0cc0*/  @P2 SEL R24, R24, R28, P1 ;  /* 0x0000001c18182207 */ /* 0x000fe40000800000 */
[-C--:B------:R-:W-:Y:S02]  /*0cd0*/  FSETP.GEU.AND P1, PT, R29, R25.reuse, PT ;  /* 0x000000191d00720b */ /* 0x080fe40003f2e000 */
[----:B------:R-:W-:Y:S02]  /*0ce0*/  FSETP.NAN.AND P3, PT, R25, R25, PT ;  /* 0x000000191900720b */ /* 0x000fe40003f68000 */
[----:B------:R-:W-:Y:S02]  /*0cf0*/  FSETP.GEU.AND P4, PT, R30, R26, PT ;  /* 0x0000001a1e00720b */ /* 0x000fe40003f8e000 */
[----:B------:R-:W-:-:S07]  /*0d00*/  P2R R63, PR, RZ, 0x2 ;  /* 0x00000002ff3f7803 */ /* 0x000fce0000000000 */
[----:B------:R-:W-:Y:S02]  /*0d10*/  @P1 SEL R25, R25, R29, P3 ;  /* 0x0000001d19191207 */ /* 0x000fe40001800000 */
[----:B------:R-:W-:Y:S02]  /*0d20*/  FSETP.GEU.AND P1, PT, R31, R27, PT ;  /* 0x0000001b1f00720b */ /* 0x000fe40003f2e000 */
[----:B------:R-:W-:-:S04]  /*0d30*/  FSETP.NAN.AND P3, PT, R26, R26, PT ;  /* 0x0000001a1a00720b */ /* 0x000fc80003f68000 */
[----:B------:R-:W-:Y:S02]  /*0d40*/  @P4 SEL R26, R26, R30, P3 ;  /* 0x0000001e1a1a4207 */ /* 0x000fe40001800000 */
[----:B------:R-:W-:Y:S02]  /*0d50*/  FSETP.NAN.AND P3, PT, R27, R27, PT ;  /* 0x0000001b1b00720b */ /* 0x000fe40003f68000 */
[----:B------:R-:W-:-:S03]  /*0d60*/  CS2R R28, SRZ ;  /* 0x00000000001c7805 */ /* 0x000fc6000001ff00 */
[----:B------:R-:W-:Y:S02]  /*0d70*/  @P1 SEL R27, R27, R31, P3 ;  /* 0x0000001f1b1b1207 */ /* 0x000fe40001800000 */
[----:B------:R-:W-:-:S06]  /*0d80*/  CS2R R30, SRZ ;  /* 0x00000000001e7805 */ /* 0x000fcc000001ff00 */
[----:B------:R-:W2:Y:S01]  /*0d90*/  @P0 LDG.E.EL.128 R28, desc[UR6][R66.64] ;  /* 0x00000006421c0981 */ /* 0x000ea2000c2e1d00 */
[----:B------:R-:W-:Y:S01]  /*0da0*/  P2R R64, PR, RZ, 0x2 ;  /* 0x00000002ff407803 */ /* 0x000fe20000000000 */
[----:B------:R-:W-:-:S04]  /*0db0*/  IMAD.IADD R71, R47, 0x1, R68 ;  /* 0x000000012f477824 */ /* 0x000fc800078e0244 */
[----:B------:R-:W-:Y:S01]  /*0dc0*/  IMAD.WIDE R70, R71, 0x4, R36 ;  /* 0x0000000447467825 */ /* 0x000fe200078e0224 */
        /* <DEDUP_REMOVED lines=61> */
[----:B------:R-:W-:Y:S02]  /*11a0*/  P2R R74, PR, RZ, 0x2 ;  /* 0x00000002ff4a7803 */ /* 0x000fe40000000000 */
[----:B------:R-:W-:-:S04]  /*11b0*/  ISETP.NE.AND P1, PT, R51, RZ, PT ;  /* 0x000000ff3300720c */ /* 0x000fc80003f25270 */
        /* <DEDUP_REMOVED lines=9> */
[----:B-1----:R-:W-:Y:S02]  /*1250*/  P2R R36, PR, RZ, 0x1 ;  /* 0x00000001ff247803 */ /* 0x002fe40000000000 */
[----:B------:R-:W-:Y:S02]  /*1260*/  ISETP.NE.AND P0, PT, R46, RZ, PT ;  /* 0x000000ff2e00720c */ /* 0x000fe40003f05270 */
[----:B------:R-:W-:Y:S02]  /*1270*/  P2R R58, PR, RZ, 0x4 ;  /* 0x00000004ff3a7803 */ /* 0x000fe40000000000 */
[----:B------:R-:W-:Y:S01]  /*1280*/  ISETP.NE.AND P2, PT, R49, RZ, PT ;  /* 0x000000ff3100720c */ /* 0x000fe20003f45270 */
[----:B------:R-:W1:Y:S01]  /*1290*/  S2UR UR5, SR_CgaCtaId ;  /* 0x00000000000579c3 */ /* 0x000e620000008800 */
[----:B------:R-:W-:-:S02]  /*12a0*/  UMOV UR4, 0x400 ;  /* 0x0000040000047882 */ /* 0x000fc40000000000 */
[----:B-1----:R-:W-:Y:S01]  /*12b0*/  UPRMT UR4, UR5, 0x654, UR4 ;  /* 0x0000065405047896 */ /* 0x002fe20008000004 */
[-C--:B--2---:R-:W-:Y:S02]  /*12c0*/  FSETP.GEU.AND P3, PT, R24, R20.reuse, PT ;  /* 0x000000141800720b */ /* 0x084fe40003f6e000 */
[----:B------:R-:W-:-:S11]  /*12d0*/  FSETP.NAN.AND P4, PT, R20, R20, PT ;  /* 0x000000141400720b */ /* 0x000fd60003f88000 */
[----:B------:R-:W-:Y:S02]  /*12e0*/  @P3 SEL R20, R20, R24, P4 ;  /* 0x0000001814143207 */ /* 0x000fe40002000000 */
[-C--:B------:R-:W-:Y:S02]  /*12f0*/  FSETP.GEU.AND P4, PT, R25, R21.reuse, PT ;  /* 0x000000151900720b */ /* 0x080fe40003f8e000 */
[----:B------:R-:W-:-:S11]  /*1300*/  FSETP.NAN.AND P5, PT, R21, R21, PT ;  /* 0x000000151500720b */ /* 0x000fd60003fa8000 */
[----:B------:R-:W-:Y:S02]  /*1310*/  @P4 SEL R21, R21, R25, P5 ;  /* 0x0000001915154207 */ /* 0x000fe40002800000 */
[-C--:B------:R-:W-:Y:S02]  /*1320*/  FSETP.GEU.AND P5, PT, R26, R22.reuse, PT ;  /* 0x000000161a00720b */ /* 0x080fe40003fae000 */
[----:B------:R-:W-:-:S11]  /*1330*/  FSETP.NAN.AND P6, PT, R22, R22, PT ;  /* 0x000000161600720b */ /* 0x000fd60003fc8000 */
[----:B------:R-:W-:Y:S02]  /*1340*/  @P5 SEL R22, R22, R26, P6 ;  /* 0x0000001a16165207 */ /* 0x000fe40003000000 */
[-C--:B------:R-:W-:Y:S02]  /*1350*/  FSETP.GEU.AND P6, PT, R27, R23.reuse, PT ;  /* 0x000000171b00720b */ /* 0x080fe40003fce000 */
[----:B------:R-:W-:Y:S02]  /*1360*/  FSETP.NAN.AND P1, PT, R23, R23, PT ;  /* 0x000000171700720b */ /* 0x000fe40003f28000 */
[----:B------:R-:W-:Y:S02]  /*1370*/  P2R R37, PR, RZ, 0x8 ;  /* 0x00000008ff257803 */ /* 0x000fe40000000000 */
[----:B------:R-:W-:-:S07]  /*1380*/  ISETP.NE.AND P3, PT, R7, RZ, PT ;  /* 0x000000ff0700720c */ /* 0x000fce0003f65270 */
[----:B------:R-:W-:Y:S02]  /*1390*/  @P6 SEL R23, R23, R27, P1 ;  /* 0x0000001b17176207 */ /* 0x000fe40000800000 */
[----:B------:R-:W-:-:S04]  /*13a0*/  ISETP.NE.AND P1, PT, R38, RZ, PT ;  /* 0x000000ff2600720c */ /* 0x000fc80003f25270 */
[----:B------:R-:W-:Y:S02]  /*13b0*/  SEL R7, RZ, 0x1, !P1 ;  /* 0x00000001ff077807 */ /* 0x000fe40004800000 */
[----:B------:R-:W-:Y:S02]  /*13c0*/  ISETP.NE.AND P1, PT, R15, RZ, PT ;  /* 0x000000ff0f00720c */ /* 0x000fe40003f25270 */
[----:B------:R-:W-:Y:S02]  /*13d0*/  P2R R46, PR, RZ, 0x10 ;  /* 0x00000010ff2e7803 */ /* 0x000fe40000000000 */
[----:B------:R-:W-:Y:S02]  /*13e0*/  ISETP.NE.AND P4, PT, R11, RZ, PT ;  /* 0x000000ff0b00720c */ /* 0x000fe40003f85270 */
[----:B------:R-:W-:Y:S02]  /*13f0*/  SEL R11, RZ, 0x1, !P1 ;  /* 0x00000001ff0b7807 */ /* 0x000fe40004800000 */
[----:B------:R-:W-:-:S02]  /*1400*/  ISETP.NE.AND P1, PT, R40, RZ, PT ;  /* 0x000000ff2800720c */ /* 0x000fc40003f25270 */
[----:B------:R-:W-:Y:S02]  /*1410*/  P2R R49, PR, RZ, 0x20 ;  /* 0x00000020ff317803 */ /* 0x000fe40000000000 */
[----:B------:R-:W-:Y:S02]  /*1420*/  ISETP.NE.AND P5, PT, R13, RZ, PT ;  /* 0x000000ff0d00720c */ /* 0x000fe40003fa5270 */
[----:B------:R-:W-:Y:S02]  /*1430*/  SEL R13, RZ, 0x1, !P1 ;  /* 0x00000001ff0d7807 */ /* 0x000fe40004800000 */
[----:B------:R-:W-:Y:S02]  /*1440*/  ISETP.NE.AND P1, PT, R39, RZ, PT ;  /* 0x000000ff2700720c */ /* 0x000fe40003f25270 */
[----:B------:R-:W-:Y:S02]  /*1450*/  P2R R61, PR, RZ, 0x40 ;  /* 0x00000040ff3d7803 */ /* 0x000fe40000000000 */
[----:B------:R-:W-:-:S02]  /*1460*/  ISETP.NE.AND P6, PT, R14, RZ, PT ;  /* 0x000000ff0e00720c */ /* 0x000fc40003fc5270 */
[----:B------:R-:W-:Y:S02]  /*1470*/  SEL R14, RZ, 0x1, !P1 ;  /* 0x00000001ff0e7807 */ /* 0x000fe40004800000 */
[----:B------:R-:W-:-:S04]  /*1480*/  ISETP.NE.AND P1, PT, R51, RZ, PT ;  /* 0x000000ff3300720c */ /* 0x000fc80003f25270 */
[----:B------:R-:W-:Y:S02]  /*1490*/  SEL R24, RZ, 0x1, !P1 ;  /* 0x00000001ff187807 */ /* 0x000fe40004800000 */
        /* <DEDUP_REMOVED lines=30> */
[----:B------:R-:W-:Y:S02]  /*1680*/  ISETP.NE.AND P1, PT, R45, RZ, PT ;  /* 0x000000ff2d00720c */ /* 0x000fe40003f25270 */
[----:B------:R-:W-:Y:S02]  /*1690*/  SEL R38, RZ, 0x1, !P5 ;  /* 0x00000001ff267807 */ /* 0x000fe40006800000 */
[----:B------:R-:W-:Y:S02]  /*16a0*/  ISETP.NE.AND P5, PT, R47, RZ, PT ;  /* 0x000000ff2f00720c */ /* 0x000fe40003fa5270 */
[----:B------:R-:W-:Y:S02]  /*16b0*/  SEL R47, RZ, 0x1, !P1 ;  /* 0x00000001ff2f7807 */ /* 0x000fe40004800000 */
[----:B------:R-:W-:-:S04]  /*16c0*/  ISETP.NE.AND P1, PT, R41, RZ, PT ;  /* 0x000000ff2900720c */ /* 0x000fc80003f25270 */
[----:B------:R-:W-:Y:S02]  /*16d0*/  SEL R41, RZ, 0x1, !P1 ;  /* 0x00000001ff297807 */ /* 0x000fe40004800000 */
[----:B------:R-:W-:-:S04]  /*16e0*/  ISETP.NE.AND P1, PT, R10, RZ, PT ;  /* 0x000000ff0a00720c */ /* 0x000fc80003f25270 */
[----:B------:R-:W-:Y:S02]  /*16f0*/  SEL R10, RZ, 0x1, !P1 ;  /* 0x00000001ff0a7807 */ /* 0x000fe40004800000 */
[----:B------:R-:W-:Y:S02]  /*1700*/  ISETP.NE.AND P1, PT, R9, RZ, PT ;  /* 0x000000ff0900720c */ /* 0x000fe40003f25270 */
[----:B------:R-:W-:Y:S02]  /*1710*/  SEL R39, RZ, 0x1, !P6 ;  /* 0x00000001ff277807 */ /* 0x000fe40007000000 */
[----:B------:R-:W-:Y:S02]  /*1720*/  SEL R9, RZ, 0x1, !P1 ;  /* 0x00000001ff097807 */ /* 0x000fe40004800000 */
[----:B------:R-:W-:Y:S02]  /*1730*/  ISETP.NE.AND P1, PT, R40, RZ, PT ;  /* 0x000000ff2800720c */ /* 0x000fe40003f25270 */
[----:B------:R-:W-:-:S02]  /*1740*/  ISETP.NE.AND P6, PT, R67, RZ, PT ;  /* 0x000000ff4300720c */ /* 0x000fc40003fc5270 */
[----:B------:R-:W-:Y:S02]  /*1750*/  SEL R40, RZ, 0x1, !P1 ;  /* 0x00000001ff287807 */ /* 0x000fe40004800000 */
[----:B------:R-:W-:Y:S02]  /*1760*/  P2R R45, PR, RZ, 0x40 ;  /* 0x00000040ff2d7803 */ /* 0x000fe40000000000 */
[----:B------:R-:W-:Y:S02]  /*1770*/  ISETP.NE.AND P1, PT, R2, RZ, PT ;  /* 0x000000ff0200720c */ /* 0x000fe40003f25270 */
[----:B------:R-:W-:Y:S02]  /*1780*/  ISETP.NE.AND P6, PT, R66, RZ, PT ;  /* 0x000000ff4200720c */ /* 0x000fe40003fc5270 */
[----:B------:R-:W-:Y:S02]  /*1790*/  SEL R15, RZ, 0x1, !P2 ;  /* 0x00000001ff0f7807 */ /* 0x000fe40005000000 */
[----:B------:R-:W-:-:S02]  /*17a0*/  ISETP.NE.AND P2, PT, R53, RZ, PT ;  /* 0x000000ff3500720c */ /* 0x000fc40003f45270 */
[----:B------:R-:W-:Y:S02]  /*17b0*/  SEL R42, R7, 0x2, P1 ;  /* 0x00000002072a7807 */ /* 0x000fe40000800000 */
[----:B------:R-:W-:Y:S02]  /*17c0*/  P2R R53, PR, RZ, 0x40 ;  /* 0x00000040ff357803 */ /* 0x000fe40000000000 */
[----:B------:R-:W-:Y:S02]  /*17d0*/  ISETP.NE.AND P1, PT, R6, RZ, PT ;  /* 0x000000ff0600720c */ /* 0x000fe40003f25270 */
[----:B------:R-:W-:Y:S02]  /*17e0*/  ISETP.NE.AND P6, PT, R65, RZ, PT ;  /* 0x000000ff4100720c */ /* 0x000fe40003fc5270 */
[----:B------:R-:W-:Y:S02]  /*17f0*/  SEL R11, R11, 0x2, P1 ;  /* 0x000000020b0b7807 */ /* 0x000fe40000800000 */
[----:B------:R-:W-:-:S02]  /*1800*/  P2R R56, PR, RZ, 0x40 ;  /* 0x00000040ff387803 */ /* 0x000fc40000000000 */
[----:B------:R-:W-:Y:S02]  /*1810*/  ISETP.NE.AND P1, PT, R76, RZ, PT ;  /* 0x000000ff4c00720c */ /* 0x000fe40003f25270 */
[----:B------:R-:W-:Y:S02]  /*1820*/  ISETP.NE.AND P6, PT, R54, RZ, PT ;  /* 0x000000ff3600720c */ /* 0x000fe40003fc5270 */
[----:B------:R-:W-:Y:S02]  /*1830*/  SEL R13, R13, 0x2, P1 ;  /* 0x000000020d0d7807 */ /* 0x000fe40000800000 */
[----:B------:R-:W-:Y:S02]  /*1840*/  P2R R54, PR, RZ, 0x40 ;  /* 0x00000040ff367803 */ /* 0x000fe40000000000 */
[----:B------:R-:W-:Y:S02]  /*1850*/  ISETP.NE.AND P1, PT, R75, RZ, PT ;  /* 0x000000ff4b00720c */ /* 0x000fe40003f25270 */
[----:B------:R-:W-:-:S02]  /*1860*/  ISETP.NE.AND P6, PT, R64, RZ, PT ;  /* 0x000000ff4000720c */ /* 0x000fc40003fc5270 */
[----:B------:R-:W-:Y:S02]  /*1870*/  SEL R14, R14, 0x2, P1 ;  /* 0x000000020e0e7807 */ /* 0x000fe40000800000 */
[----:B------:R-:W-:Y:S02]  /*1880*/  P2R R57, PR, RZ, 0x40 ;  /* 0x00000040ff397803 */ /* 0x000fe40000000000 */
[----:B------:R-:W-:Y:S02]  /*1890*/  ISETP.NE.AND P1, PT, R68, RZ, PT ;  /* 0x000000ff4400720c */ /* 0x000fe40003f25270 */
[----:B------:R-:W-:Y:S02]  /*18a0*/  ISETP.NE.AND P6, PT, R62, RZ, PT ;  /* 0x000000ff3e00720c */ /* 0x000fe40003fc5270 */
[----:B------:R-:W-:Y:S02]  /*18b0*/  SEL R59, R39, 0x2, P1 ;  /* 0x00000002273b7807 */ /* 0x000fe40000800000 */
[----:B------:R-:W-:-:S02]  /*18c0*/  SEL R39, R9, 0x2, P6 ;  /* 0x0000000209277807 */ /* 0x000fc40003000000 */
[----:B------:R-:W-:Y:S02]  /*18d0*/  ISETP.NE.AND P1, PT, R52, RZ, PT ;  /* 0x000000ff3400720c */ /* 0x000fe40003f25270 */
[----:B------:R-:W-:Y:S02]  /*18e0*/  ISETP.NE.AND P6, PT, R57, RZ, PT ;  /* 0x000000ff3900720c */ /* 0x000fe40003fc5270 */
[----:B------:R-:W-:Y:S02]  /*18f0*/  SEL R6, R47, 0x2, P2 ;  /* 0x000000022f067807 */ /* 0x000fe40001000000 */
[----:B------:R-:W-:Y:S02]  /*1900*/  SEL R52, R38, 0x2, P1 ;  /* 0x0000000226347807 */ /* 0x000fe40000800000 */
[----:B------:R-:W-:Y:S02]  /*1910*/  ISETP.NE.AND P2, PT, R58, RZ, PT ;  /* 0x000000ff3a00720c */ /* 0x000fe40003f45270 */
[----:B------:R-:W-:-:S02]  /*1920*/  SEL R40, R40, 0x2, P6 ;  /* 0x0000000228287807 */ /* 0x000fc40003000000 */
[----:B------:R-:W-:Y:S02]  /*1930*/  SEL R27, RZ, 0x1, !P4 ;  /* 0x00000001ff1b7807 */ /* 0x000fe40006000000 */
[----:B------:R-:W-:Y:S02]  /*1940*/  ISETP.NE.AND P1, PT, R43, RZ, PT ;  /* 0x000000ff2b00720c */ /* 0x000fe40003f25270 */
[----:B------:R-:W-:Y:S02]  /*1950*/  ISETP.NE.AND P6, PT, R54, RZ, PT ;  /* 0x000000ff3600720c */ /* 0x000fe40003fc5270 */
[----:B------:R-:W-:Y:S01]  /*1960*/  SEL R7, R41, 0x2, P2 ;  /* 0x0000000229077807 */ /* 0x000fe20001000000 */
[----:B------:R-:W-:Y:S01]  /*1970*/  IMAD.SHL.U32 R9, R8, 0x400, RZ ;  /* 0x0000040008097824 */ /* 0x000fe200078e00ff */
[----:B------:R-:W-:Y:S02]  /*1980*/  SEL R27, R27, 0x2, P1 ;  /* 0x000000021b1b7807 */ /* 0x000fe40000800000 */
[----:B------:R-:W-:-:S02]  /*1990*/  SEL R41, R42, 0x3, P6 ;  /* 0x000000032a297807 */ /* 0x000fc40003000000 */
[----:B------:R-:W-:Y:S02]  /*19a0*/  SEL R26, RZ, 0x1, !P3 ;  /* 0x00000001ff1a7807 */ /* 0x000fe40005800000 */
[----:B------:R-:W-:Y:S02]  /*19b0*/  ISETP.NE.AND P1, PT, R44, RZ, PT ;  /* 0x000000ff2c00720c */ /* 0x000fe40003f25270 */
[----:B------:R-:W-:Y:S02]  /*19c0*/  ISETP.NE.AND P6, PT, R56, RZ, PT ;  /* 0x000000ff3800720c */ /* 0x000fe40003fc5270 */
[----:B------:R-:W-:Y:S02]  /*19d0*/  SEL R26, R26, 0x2, P1 ;  /* 0x000000021a1a7807 */ /* 0x000fe40000800000 */
[----:B------:R-:W-:Y:S02]  /*19e0*/  SEL R42, R11, 0x3, P6 ;  /* 0x000000030b2a7807 */ /* 0x000fe40003000000 */
[----:B------:R-:W-:-:S02]  /*19f0*/  SEL R25, RZ, 0x1, !P0 ;  /* 0x00000001ff197807 */ /* 0x000fc40004000000 */
[----:B------:R-:W-:Y:S02]  /*1a00*/  ISETP.NE.AND P1, PT, R48, RZ, PT ;  /* 0x000000ff3000720c */ /* 0x000fe40003f25270 */
[----:B------:R-:W-:Y:S02]  /*1a10*/  LOP3.LUT R11, R9, 0xc00, RZ, 0xc0, !PT ;  /* 0x00000c00090b7812 */ /* 0x000fe400078ec0ff */
[----:B------:R-:W-:Y:S02]  /*1a20*/  SEL R25, R25, 0x2, P1 ;  /* 0x0000000219197807 */ /* 0x000fe40000800000 */
[----:B------:R-:W-:Y:S02]  /*1a30*/  ISETP.NE.AND P6, PT, R53, RZ, PT ;  /* 0x000000ff3500720c */ /* 0x000fe40003fc5270 */
[C---:B------:R-:W-:Y:S02]  /*1a40*/  LOP3.LUT R12, R11.reuse, R12, RZ, 0xfc, !PT ;  /* 0x0000000c0b0c7212 */ /* 0x040fe400078efcff */
[----:B------:R-:W-:-:S02]  /*1a50*/  LEA.HI R9, R11, UR4, RZ, 0x1e ;  /* 0x000000040b097c11 */ /* 0x000fc4000f8ff0ff */
[----:B------:R-:W-:Y:S02]  /*1a60*/  ISETP.NE.AND P1, PT, R50, RZ, PT ;  /* 0x000000ff3200720c */ /* 0x000fe40003f25270 */
[----:B------:R-:W-:Y:S01]  /*1a70*/  SEL R43, R13, 0x3, P6 ;  /* 0x000000030d2b7807 */ /* 0x000fe20003000000 */
[----:B------:R-:W-:Y:S01]  /*1a80*/  IMAD R13, R12, 0x4, R9 ;  /* 0x000000040c0d7824 */ /* 0x000fe200078e0209 */
[----:B------:R-:W-:Y:S02]  /*1a90*/  SEL R24, R24, 0x2, P1 ;  /* 0x0000000218187807 */ /* 0x000fe40000800000 */
[----:B------:R-:W-:Y:S02]  /*1aa0*/  ISETP.NE.AND P1, PT, R51, RZ, PT ;  /* 0x000000ff3300720c */ /* 0x000fe40003f25270 */
[----:B------:R-:W-:Y:S02]  /*1ab0*/  LOP3.LUT R9, R11, 0x40, RZ, 0xfc, !PT ;  /* 0x000000400b097812 */ /* 0x000fe400078efcff */
[----:B------:R-:W-:-:S02]  /*1ac0*/  ISETP.NE.AND P4, PT, R69, RZ, PT ;  /* 0x000000ff4500720c */ /* 0x000fc40003f85270 */
[----:B------:R-:W-:Y:S02]  /*1ad0*/  SEL R2, R15, 0x2, P1 ;  /* 0x000000020f027807 */ /* 0x000fe40000800000 */
[----:B------:R-:W-:Y:S02]  /*1ae0*/  ISETP.NE.AND P6, PT, R45, RZ, PT ;  /* 0x000000ff2d00720c */ /* 0x000fe40003fc5270 */
[----:B------:R-:W-:Y:S02]  /*1af0*/  LEA.HI R9, R9, UR4, RZ, 0x1e ;  /* 0x0000000409097c11 */ /* 0x000fe4000f8ff0ff */
[----:B------:R-:W-:Y:S02]  /*1b00*/  ISETP.NE.AND P1, PT, R63, RZ, PT ;  /* 0x000000ff3f00720c */ /* 0x000fe40003f25270 */
[----:B------:R-:W-:Y:S02]  /*1b10*/  ISETP.NE.AND P3, PT, R70, RZ, PT ;  /* 0x000000ff4600720c */ /* 0x000fe40003f65270 */
[----:B------:R-:W-:-:S02]  /*1b20*/  ISETP.NE.AND P0, PT, R71, RZ, PT ;  /* 0x000000ff4700720c */ /* 0x000fc40003f05270 */
[----:B------:R-:W-:Y:S02]  /*1b30*/  ISETP.NE.AND P2, PT, R72, RZ, PT ;  /* 0x000000ff4800720c */ /* 0x000fe40003f45270 */
[----:B------:R-:W-:Y:S01]  /*1b40*/  SEL R44, R14, 0x3, P6 ;  /* 0x000000030e2c7807 */ /* 0x000fe20003000000 */
[----:B------:R-:W-:Y:S01]  /*1b50*/  IMAD R14, R12, 0x4, R9 ;  /* 0x000000040c0e7824 */ /* 0x000fe200078e0209 */
[----:B------:R-:W-:Y:S02]  /*1b60*/  SEL R48, R52, 0x3, P4 ;  /* 0x0000000334307807 */ /* 0x000fe40002000000 */
[----:B------:R-:W-:Y:S02]  /*1b70*/  SEL R38, R10, 0x2, P1 ;  /* 0x000000020a267807 */ /* 0x000fe40000800000 */
[----:B------:R-:W-:Y:S02]  /*1b80*/  ISETP.NE.AND P4, PT, R46, RZ, PT ;  /* 0x000000ff2e00720c */ /* 0x000fe40003f85270 */
[----:B------:R-:W-:-:S02]  /*1b90*/  ISETP.NE.AND P1, PT, R55, RZ, PT ;  /* 0x000000ff3700720c */ /* 0x000fc40003f25270 */
[----:B------:R-:W-:Y:S02]  /*1ba0*/  SEL R46, R27, 0x3, P3 ;  /* 0x000000031b2e7807 */ /* 0x000fe40001800000 */
[----:B------:R-:W-:Y:S02]  /*1bb0*/  LOP3.LUT R9, R11, 0x80, RZ, 0xfc, !PT ;  /* 0x000000800b097812 */ /* 0x000fe400078efcff */
[----:B------:R-:W-:Y:S02]  /*1bc0*/  ISETP.NE.AND P3, PT, R37, RZ, PT ;  /* 0x000000ff2500720c */ /* 0x000fe40003f65270 */
[----:B------:R-:W-:Y:S02]  /*1bd0*/  LOP3.LUT R10, R11, 0xc0, RZ, 0xfc, !PT ;  /* 0x000000c00b0a7812 */ /* 0x000fe400078efcff */
[----:B------:R-:W-:Y:S02]  /*1be0*/  SEL R47, R26, 0x3, P0 ;  /* 0x000000031a2f7807 */ /* 0x000fe40000000000 */
[----:B------:R-:W-:-:S02]  /*1bf0*/  SEL R37, R24, 0x3, P2 ;  /* 0x0000000318257807 */ /* 0x000fc40001000000 */
[----:B------:R-:W-:Y:S02]  /*1c00*/  ISETP.NE.AND P0, PT, R36, RZ, PT ;  /* 0x000000ff2400720c */ /* 0x000fe40003f05270 */
[----:B------:R-:W-:Y:S02]  /*1c10*/  SHF.R.U32.HI R24, RZ, 0x4, R8 ;  /* 0x00000004ff187819 */ /* 0x000fe40000011608 */
[----:B------:R-:W-:Y:S02]  /*1c20*/  SEL R36, R25, 0x3, P1 ;  /* 0x0000000319247807 */ /* 0x000fe40000800000 */
[----:B------:R-:W-:Y:S02]  /*1c30*/  LEA.HI R15, R9, UR4, RZ, 0x1e ;  /* 0x00000004090f7c11 */ /* 0x000fe4000f8ff0ff */
[----:B------:R-:W-:Y:S01]  /*1c40*/  LEA.HI R25, R10, UR4, RZ, 0x1e ;  /* 0x000000040a197c11 */ /* 0x000fe2000f8ff0ff */
[----:B------:R-:W-:Y:S01]  /*1c50*/  IMAD.SHL.U32 R10, R8, 0x4, RZ ;  /* 0x00000004080a7824 */ /* 0x000fe200078e00ff */
[----:B------:R-:W-:Y:S01]  /*1c60*/  SGXT.U32 R9, R24, 0x4 ;  /* 0x000000041809781a */ /* 0x000fe20000000000 */
[----:B------:R-:W-:-:S02]  /*1c70*/  IMAD R15, R12, 0x4, R15 ;  /* 0x000000040c0f7824 */ /* 0x000fc400078e020f */
[----:B------:R-:W-:Y:S01]  /*1c80*/  IMAD R24, R12, 0x4, R25 ;  /* 0x000000040c187824 */ /* 0x000fe200078e0219 */
[----:B------:R-:W-:Y:S01]  /*1c90*/  LOP3.LUT R0, R0, R9, RZ, 0xfc, !PT ;  /* 0x0000000900007212 */ /* 0x000fe200078efcff */
[----:B------:R1:W-:Y:S01]  /*1ca0*/  STS [R13], R28 ;  /* 0x0000001c0d007388 */ /* 0x0003e20000000800 */
[----:B------:R-:W-:Y:S02]  /*1cb0*/  LOP3.LUT R3, R3, 0x3c, R10, 0xf8, !PT ;  /* 0x0000003c03037812 */ /* 0x000fe400078ef80a */
[----:B------:R-:W-:Y:S01]  /*1cc0*/  LOP3.LUT R9, R10, 0x3fc, RZ, 0xc0, !PT ;  /* 0x000003fc0a097812 */ /* 0x000fe200078ec0ff */
[----:B------:R2:W-:Y:S01]  /*1cd0*/  STS [R14+0x100], R29 ;  /* 0x0001001d0e007388 */ /* 0x0005e20000000800 */
[----:B------:R-:W-:Y:S02]  /*1ce0*/  LOP3.LUT R10, R11, 0x100, RZ, 0xfc, !PT ;  /* 0x000001000b0a7812 */ /* 0x000fe400078efcff */
[----:B------:R-:W-:Y:S01]  /*1cf0*/  SEL R45, R59, 0x3, P5 ;  /* 0x000000033b2d7807 */ /* 0x000fe20002800000 */
[----:B------:R3:W-:Y:S01]  /*1d00*/  STS [R15+0x200], R30 ;  /* 0x0002001e0f007388 */ /* 0x0007e20000000800 */
[----:B------:R-:W-:-:S02]  /*1d10*/  ISETP.NE.AND P5, PT, R49, RZ, PT ;  /* 0x000000ff3100720c */ /* 0x000fc40003fa5270 */
[C---:B-1----:R-:W-:Y:S01]  /*1d20*/  LOP3.LUT R13, R11.reuse, 0x140, RZ, 0xfc, !PT ;  /* 0x000001400b0d7812 */ /* 0x042fe200078efcff */
[----:B------:R1:W-:Y:S01]  /*1d30*/  STS [R24+0x300], R31 ;  /* 0x0003001f18007388 */ /* 0x0003e20000000800 */
[C---:B------:R-:W-:Y:S02]  /*1d40*/  LOP3.LUT R25, R11.reuse, 0x1c0, RZ, 0xfc, !PT ;  /* 0x000001c00b197812 */ /* 0x040fe400078efcff */
[C---:B--2---:R-:W-:Y:S02]  /*1d50*/  LOP3.LUT R14, R11.reuse, 0x180, RZ, 0xfc, !PT ;  /* 0x000001800b0e7812 */ /* 0x044fe400078efcff */
[C---:B------:R-:W-:Y:S02]  /*1d60*/  LOP3.LUT R26, R11.reuse, 0x200, RZ, 0xfc, !PT ;  /* 0x000002000b1a7812 */ /* 0x040fe400078efcff */
[C---:B------:R-:W-:Y:S02]  /*1d70*/  LOP3.LUT R28, R11.reuse, 0x240, RZ, 0xfc, !PT ;  /* 0x000002400b1c7812 */ /* 0x040fe400078efcff */
[----:B------:R-:W-:-:S02]  /*1d80*/  LOP3.LUT R49, R11, 0x280, RZ, 0xfc, !PT ;  /* 0x000002800b317812 */ /* 0x000fc400078efcff */
[C---:B---3--:R-:W-:Y:S02]  /*1d90*/  LOP3.LUT R30, R11.reuse, 0x2c0, RZ, 0xfc, !PT ;  /* 0x000002c00b1e7812 */ /* 0x048fe400078efcff */
[C---:B-1----:R-:W-:Y:S02]  /*1da0*/  LOP3.LUT R24, R11.reuse, 0x300, RZ, 0xfc, !PT ;  /* 0x000003000b187812 */ /* 0x042fe400078efcff */
[C---:B------:R-:W-:Y:S02]  /*1db0*/  LOP3.LUT R50, R11.reuse, 0x340, RZ, 0xfc, !PT ;  /* 0x000003400b327812 */ /* 0x040fe400078efcff */
[C---:B------:R-:W-:Y:S02]  /*1dc0*/  LOP3.LUT R52, R11.reuse, 0x380, RZ, 0xfc, !PT ;  /* 0x000003800b347812 */ /* 0x040fe400078efcff */
[----:B------:R-:W-:Y:S02]  /*1dd0*/  LOP3.LUT R54, R11, 0x3c0, RZ, 0xfc, !PT ;  /* 0x000003c00b367812 */ /* 0x000fe400078efcff */
[----:B------:R-:W-:-:S02]  /*1de0*/  LEA.HI R11, R10, UR4, RZ, 0x1e ;  /* 0x000000040a0b7c11 */ /* 0x000fc4000f8ff0ff */
[----:B------:R-:W-:Y:S02]  /*1df0*/  LEA.HI R13, R13, UR4, RZ, 0x1e ;  /* 0x000000040d0d7c11 */ /* 0x000fe4000f8ff0ff */
[----:B------:R-:W-:Y:S02]  /*1e00*/  LEA.HI R15, R14, UR4, RZ, 0x1e ;  /* 0x000000040e0f7c11 */ /* 0x000fe4000f8ff0ff */
[----:B------:R-:W-:Y:S01]  /*1e10*/  LEA.HI R25, R25, UR4, RZ, 0x1e ;  /* 0x0000000419197c11 */ /* 0x000fe2000f8ff0ff */
[----:B------:R-:W-:Y:S01]  /*1e20*/  IMAD R11, R12, 0x4, R11 ;  /* 0x000000040c0b7824 */ /* 0x000fe200078e020b */
[----:B------:R-:W-:Y:S01]  /*1e30*/  LEA.HI R27, R26, UR4, RZ, 0x1e ;  /* 0x000000041a1b7c11 */ /* 0x000fe2000f8ff0ff */
[----:B------:R-:W-:Y:S01]  /*1e40*/  IMAD R10, R12, 0x4, R13 ;  /* 0x000000040c0a7824 */ /* 0x000fe200078e020d */
[----:B------:R-:W-:Y:S01]  /*1e50*/  LEA.HI R29, R28, UR4, RZ, 0x1e ;  /* 0x000000041c1d7c11 */ /* 0x000fe2000f8ff0ff */
[C---:B------:R-:W-:Y:S01]  /*1e60*/  IMAD R15, R12.reuse, 0x4, R15 ;  /* 0x000000040c0f7824 */ /* 0x040fe200078e020f */
[----:B------:R-:W-:Y:S01]  /*1e70*/  LEA.HI R49, R49, UR4, RZ, 0x1e ;  /* 0x0000000431317c11 */ /* 0x000fe2000f8ff0ff */
[----:B------:R-:W-:Y:S01]  /*1e80*/  IMAD R14, R12, 0x4, R25 ;  /* 0x000000040c0e7824 */ /* 0x000fe200078e0219 */
[----:B------:R-:W-:Y:S01]  /*1e90*/  LEA.HI R31, R30, UR4, RZ, 0x1e ;  /* 0x000000041e1f7c11 */ /* 0x000fe2000f8ff0ff */
[----:B------:R-:W-:Y:S01]  /*1ea0*/  IMAD R27, R12, 0x4, R27 ;  /* 0x000000040c1b7824 */ /* 0x000fe200078e021b */
[----:B------:R-:W-:Y:S01]  /*1eb0*/  LEA.HI R51, R24, UR4, RZ, 0x1e ;  /* 0x0000000418337c11 */ /* 0x000fe2000f8ff0ff */
[----:B------:R-:W-:Y:S01]  /*1ec0*/  IMAD R24, R12, 0x4, R29 ;  /* 0x000000040c187824 */ /* 0x000fe200078e021d */
[----:B------:R-:W-:Y:S01]  /*1ed0*/  LEA.HI R53, R50, UR4, RZ, 0x1e ;  /* 0x0000000432357c11 */ /* 0x000fe2000f8ff0ff */
[----:B------:R-:W-:Y:S01]  /*1ee0*/  STS [R11+0x400], R32 ;  /* 0x000400200b007388 */ /* 0x000fe20000000800 */
[----:B------:R-:W-:Y:S01]  /*1ef0*/  LEA.HI R55, R52, UR4, RZ, 0x1e ;  /* 0x0000000434377c11 */ /* 0x000fe2000f8ff0ff */
[----:B------:R-:W-:Y:S01]  /*1f00*/  IMAD R49, R12, 0x4, R49 ;  /* 0x000000040c317824 */ /* 0x000fe200078e0231 */
[----:B------:R-:W-:Y:S01]  /*1f10*/  LEA.HI R57, R54, UR4, RZ, 0x1e ;  /* 0x0000000436397c11 */ /* 0x000fe2000f8ff0ff */
[----:B------:R-:W-:Y:S01]  /*1f20*/  STS [R10+0x500], R33 ;  /* 0x000500210a007388 */ /* 0x000fe20000000800 */
[----:B------:R-:W-:-:S02]  /*1f30*/  IMAD R50, R12, 0x4, R31 ;  /* 0x000000040c327824 */ /* 0x000fc400078e021f */
[C---:B------:R-:W-:Y:S01]  /*1f40*/  IMAD R51, R12.reuse, 0x4, R51 ;  /* 0x000000040c337824 */ /* 0x040fe200078e0233 */
[----:B------:R-:W-:Y:S01]  /*1f50*/  STS [R15+0x600], R34 ;  /* 0x000600220f007388 */ /* 0x000fe20000000800 */
[----:B------:R-:W-:-:S03]  /*1f60*/  IMAD R52, R12, 0x4, R53 ;  /* 0x000000040c347824 */ /* 0x000fc600078e0235 */
[----:B------:R-:W-:Y:S01]  /*1f70*/  STS [R14+0x700], R35 ;  /* 0x000700230e007388 */ /* 0x000fe20000000800 */
[----:B------:R-:W-:-:S03]  /*1f80*/  IMAD R55, R12, 0x4, R55 ;  /* 0x000000040c377824 */ /* 0x000fc600078e0237 */
[----:B------:R1:W-:Y:S01]  /*1f90*/  STS [R27+0x800], R16 ;  /* 0x000800101b007388 */ /* 0x0003e20000000800 */
[----:B------:R-:W-:-:S03]  /*1fa0*/  IMAD R54, R12, 0x4, R57 ;  /* 0x000000040c367824 */ /* 0x000fc600078e0239 */
[----:B------:R-:W-:Y:S04]  /*1fb0*/  STS [R24+0x900], R17 ;  /* 0x0009001118007388 */ /* 0x000fe80000000800 */
[----:B------:R-:W-:Y:S04]  /*1fc0*/  STS [R49+0xa00], R18 ;  /* 0x000a001231007388 */ /* 0x000fe80000000800 */
[----:B------:R-:W-:Y:S04]  /*1fd0*/  STS [R50+0xb00], R19 ;  /* 0x000b001332007388 */ /* 0x000fe80000000800 */
[----:B------:R2:W-:Y:S04]  /*1fe0*/  STS [R51+0xc00], R20 ;  /* 0x000c001433007388 */ /* 0x0005e80000000800 */
[----:B------:R3:W-:Y:S04]  /*1ff0*/  STS [R52+0xd00], R21 ;  /* 0x000d001534007388 */ /* 0x0007e80000000800 */
[----:B------:R-:W-:Y:S04]  /*2000*/  STS [R55+0xe00], R22 ;  /* 0x000e001637007388 */ /* 0x000fe80000000800 */
[----:B------:R4:W-:Y:S01]  /*2010*/  STS [R54+0xf00], R23 ;  /* 0x000f001736007388 */ /* 0x0009e20000000800 */
[----:B------:R-:W-:-:S02]  /*2020*/  LOP3.LUT R12, R9, 0x400, RZ, 0xfc, !PT ;  /* 0x00000400090c7812 */ /* 0x000fc400078efcff */
[C---:B------:R-:W-:Y:S02]  /*2030*/  LOP3.LUT R13, R9.reuse, 0x800, RZ, 0xfc, !PT ;  /* 0x00000800090d7812 */ /* 0x040fe400078efcff */
[----:B------:R-:W-:Y:S02]  /*2040*/  LOP3.LUT R25, R9, 0xc00, RZ, 0xfc, !PT ;  /* 0x00000c0009197812 */ /* 0x000fe400078efcff */
[----:B------:R-:W-:Y:S02]  /*2050*/  LOP3.LUT R8, R8, 0xf0, RZ, 0xc0, !PT ;  /* 0x000000f008087812 */ /* 0x000fe400078ec0ff */
[----:B------:R-:W-:Y:S02]  /*2060*/  SHF.R.U32.HI R12, RZ, 0x2, R12 ;  /* 0x00000002ff0c7819 */ /* 0x000fe4000001160c */
[----:B------:R-:W-:Y:S02]  /*2070*/  SHF.R.U32.HI R13, RZ, 0x2, R13 ;  /* 0x00000002ff0d7819 */ /* 0x000fe4000001160d */
[----:B------:R-:W-:Y:S01]  /*2080*/  SHF.R.U32.HI R25, RZ, 0x2, R25 ;  /* 0x00000002ff197819 */ /* 0x000fe20000011619 */
[----:B------:R-:W-:Y:S01]  /*2090*/  VIADD R8, R8, UR4 ;  /* 0x0000000408087c36 */ /* 0x000fe20008000000 */
[----:B------:R-:W-:-:S02]  /*20a0*/  LOP3.LUT R12, R12, 0x1f0, RZ, 0xc0, !PT ;  /* 0x000001f00c0c7812 */ /* 0x000fc400078ec0ff */
[----:B------:R-:W-:Y:S02]  /*20b0*/  LOP3.LUT R13, R13, 0x2f0, RZ, 0xc0, !PT ;  /* 0x000002f00d0d7812 */ /* 0x000fe400078ec0ff */
[----:B------:R-:W-:Y:S01]  /*20c0*/  LOP3.LUT R25, R25, 0x3f0, RZ, 0xc0, !PT ;  /* 0x000003f019197812 */ /* 0x000fe200078ec0ff */
[----:B------:R-:W-:Y:S01]  /*20d0*/  IMAD R28, R9, 0x4, R8 ;  /* 0x00000004091c7824 */ /* 0x000fe200078e0208 */
[----:B------:R-:W-:Y:S01]  /*20e0*/  SHF.R.S32.HI R8, RZ, 0x1f, R3 ;  /* 0x0000001fff087819 */ /* 0x000fe20000011403 */
[----:B------:R-:W-:Y:S02]  /*20f0*/  VIADD R12, R12, UR4 ;  /* 0x000000040c0c7c36 */ /* 0x000fe40008000000 */
[----:B------:R-:W-:Y:S02]  /*2100*/  VIADD R26, R13, UR4 ;  /* 0x000000040d1a7c36 */ /* 0x000fe40008000000 */
[----:B------:R-:W-:Y:S01]  /*2110*/  VIADD R30, R25, UR4 ;  /* 0x00000004191e7c36 */ /* 0x000fe20008000000 */
[----:B------:R-:W-:Y:S01]  /*2120*/  LEA.HI R8, R8, R3, RZ, 0x4 ;  /* 0x0000000308087211 */ /* 0x000fe200078f20ff */
[----:B------:R-:W-:Y:S01]  /*2130*/  IMAD R25, R9, 0x4, R12 ;  /* 0x0000000409197824 */ /* 0x000fe200078e020c */
[----:B------:R-:W-:Y:S01]  /*2140*/  ISETP.NE.AND P1, PT, R73, RZ, PT ;  /* 0x000000ff4900720c */ /* 0x000fe20003f25270 */
[C---:B------:R-:W-:Y:S01]  /*2150*/  IMAD R12, R9.reuse, 0x4, R26 ;  /* 0x00000004090c7824 */ /* 0x040fe200078e021a */
[----:B------:R-:W-:Y:S01]  /*2160*/  BAR.SYNC.DEFER_BLOCKING 0x0 ;  /* 0x0000000000007b1d */ /* 0x000fe20000010000 */
[----:B------:R-:W-:-:S02]  /*2170*/  IMAD R9, R9, 0x4, R30 ;  /* 0x0000000409097824 */ /* 0x000fc400078e021e */
[C---:B-1----:R-:W-:Y:S01]  /*2180*/  IMAD.SHL.U32 R16, R8.reuse, 0x200, RZ ;  /* 0x0000020008107824 */ /* 0x042fe200078e00ff */
[----:B------:R-:W-:Y:S02]  /*2190*/  LOP3.LUT R32, R8, 0xfffffff0, RZ, 0xc0, !PT ;  /* 0xfffffff008207812 */ /* 0x000fe400078ec0ff */
[----:B------:R-:W-:Y:S01]  /*21a0*/  ISETP.NE.AND P2, PT, R74, RZ, PT ;  /* 0x000000ff4a00720c */ /* 0x000fe20003f45270 */
[----:B--2---:R-:W-:Y:S01]  /*21b0*/  IMAD R20, R4, 0x200, R5 ;  /* 0x0000020004147824 */ /* 0x004fe200078e0205 */
[----:B------:R-:W-:Y:S01]  /*21c0*/  LOP3.LUT R16, R16, 0xffffe000, RZ, 0xc0, !PT ;  /* 0xffffe00010107812 */ /* 0x000fe200078ec0ff */
[----:B------:R-:W-:Y:S01]  /*21d0*/  ULDC.64 UR4, c[0x0][0x220] ;  /* 0x0000880000047ab9 */ /* 0x000fe20000000a00 */
[----:B------:R-:W-:Y:S02]  /*21e0*/  SEL R17, R2, 0x3, P1 ;  /* 0x0000000302117807 */ /* 0x000fe40000800000 */
[----:B------:R-:W-:Y:S02]  /*21f0*/  ISETP.GE.AND P1, PT, R3, 0x40, PT ;  /* 0x000000400300780c */ /* 0x000fe40003f26270 */
[----:B------:R-:W-:-:S02]  /*2200*/  IADD3 R19, R16, R3, -R32 ;  /* 0x0000000310137210 */ /* 0x000fc40007ffe820 */
[----:B------:R-:W1:Y:S01]  /*2210*/  LDC.64 R2, c[0x0][0x218] ;  /* 0x00008600ff027b82 */ /* 0x000e620000000a00 */
[----:B------:R-:W2:Y:S04]  /*2220*/  LDS.128 R28, [R28] ;  /* 0x000000001c1c7984 */ /* 0x000ea80000000c00 */
[----:B------:R-:W5:Y:S04]  /*2230*/  LDS.128 R24, [R25+0x1000] ;  /* 0x0010000019187984 */ /* 0x000f680000000c00 */
[----:B------:R-:W2:Y:S04]  /*2240*/  LDS.128 R12, [R12+0x2000] ;  /* 0x002000000c0c7984 */ /* 0x000ea80000000c00 */
[----:B------:R-:W2:Y:S01]  /*2250*/  LDS.128 R8, [R9+0x3000] ;  /* 0x0030000009087984 */ /* 0x000ea20000000c00 */
[----:B------:R-:W-:-:S02]  /*2260*/  SEL R16, R6, 0x3, P2 ;  /* 0x0000000306107807 */ /* 0x000fc40001000000 */
[C---:B------:R-:W-:Y:S02]  /*2270*/  LOP3.LUT R4, R0.reuse, 0x10, RZ, 0xfc, !PT ;  /* 0x0000001000047812 */ /* 0x040fe400078efcff */
[C---:B------:R-:W-:Y:S02]  /*2280*/  ISETP.LT.AND P2, PT, R0.reuse, 0x200, !P1 ;  /* 0x000002000000780c */ /* 0x040fe40004f41270 */
[C---:B------:R-:W-:Y:S02]  /*2290*/  LOP3.LUT R5, R0.reuse, 0x20, RZ, 0xfc, !PT ;  /* 0x0000002000057812 */ /* 0x040fe400078efcff */
[C---:B------:R-:W-:Y:S02]  /*22a0*/  LOP3.LUT R6, R0.reuse, 0x30, RZ, 0xfc, !PT ;  /* 0x0000003000067812 */ /* 0x040fe400078efcff */
[----:B------:R-:W-:Y:S01]  /*22b0*/  SEL R7, R7, 0x3, P3 ;  /* 0x0000000307077807 */ /* 0x000fe20001800000 */
[----:B---3--:R-:W-:Y:S01]  /*22c0*/  IMAD R21, R0, 0x10, R19 ;  /* 0x0000001000157824 */ /* 0x008fe200078e0213 */
[----:B------:R-:W-:-:S02]  /*22d0*/  ISETP.LT.AND P3, PT, R4, 0x200, !P1 ;  /* 0x000002000400780c */ /* 0x000fc40004f61270 */
[----:B------:R-:W-:Y:S02]  /*22e0*/  SEL R38, R38, 0x3, P4 ;  /* 0x0000000326267807 */ /* 0x000fe40002000000 */
[C---:B------:R-:W-:Y:S02]  /*22f0*/  ISETP.LT.AND P4, PT, R5.reuse, 0x200, !P1 ;  /* 0x000002000500780c */ /* 0x040fe40004f81270 */
[----:B------:R-:W-:Y:S01]  /*2300*/  ISETP.LT.AND P1, PT, R6, 0x200, !P1 ;  /* 0x000002000600780c */ /* 0x000fe20004f21270 */
[--C-:B----4-:R-:W-:Y:S02]  /*2310*/  IMAD R23, R4, 0x10, R19.reuse ;  /* 0x0000001004177824 */ /* 0x110fe400078e0213 */
[----:B------:R-:W-:Y:S01]  /*2320*/  IMAD R33, R5, 0x10, R19 ;  /* 0x0000001005217824 */ /* 0x000fe200078e0213 */
[----:B------:R-:W-:Y:S01]  /*2330*/  ISETP.NE.AND P6, PT, R61, RZ, PT ;  /* 0x000000ff3d00720c */ /* 0x000fe20003fc5270 */
[----:B-1----:R-:W-:Y:S01]  /*2340*/  IMAD.WIDE R4, R21, 0x4, R2 ;  /* 0x0000000415047825 */ /* 0x002fe200078e0202 */
[----:B------:R-:W-:-:S03]  /*2350*/  PRMT R38, R7, 0x3340, R38 ;  /* 0x0000334007267816 */ /* 0x000fc60000000026 */
[----:B------:R-:W-:Y:S01]  /*2360*/  IMAD R19, R6, 0x10, R19 ;  /* 0x0000001006137824 */ /* 0x000fe200078e0213 */
[----:B------:R-:W-:Y:S01]  /*2370*/  PRMT R0, R17, 0x3340, R16 ;  /* 0x0000334011007816 */ /* 0x000fe20000000010 */
[--C-:B------:R-:W-:Y:S01]  /*2380*/  IMAD.WIDE R6, R23, 0x4, R2.reuse ;  /* 0x0000000417067825 */ /* 0x100fe200078e0202 */
[----:B------:R-:W-:Y:S01]  /*2390*/  SEL R39, R39, 0x3, P5 ;  /* 0x0000000327277807 */ /* 0x000fe20002800000 */
[----:B--2---:R1:W-:Y:S01]  /*23a0*/  @P2 STG.E.128 desc[UR6][R4.64], R28 ;  /* 0x0000001c04002986 */ /* 0x0043e2000c101d06 */
[----:B------:R-:W-:Y:S01]  /*23b0*/  SEL R40, R40, 0x3, P6 ;  /* 0x0000000328287807 */ /* 0x000fe20003000000 */
[----:B------:R-:W-:Y:S01]  /*23c0*/  IMAD.WIDE R16, R33, 0x4, R2 ;  /* 0x0000000421107825 */ /* 0x000fe200078e0202 */
[----:B------:R-:W-:-:S03]  /*23d0*/  IADD3 R18, P2, R20, UR4, RZ ;  /* 0x0000000414127c10 */ /* 0x000fc6000ff5e0ff */
[----:B------:R-:W-:Y:S01]  /*23e0*/  IMAD.WIDE R2, R19, 0x4, R2 ;  /* 0x0000000413027825 */ /* 0x000fe200078e0202 */
[----:B------:R-:W-:Y:S01]  /*23f0*/  PRMT R45, R45, 0x3340, R48 ;  /* 0x000033402d2d7816 */ /* 0x000fe20000000030 */
[----:B-----5:R1:W-:Y:S01]  /*2400*/  @P3 STG.E.128 desc[UR6][R6.64], R24 ;  /* 0x0000001806003986 */ /* 0x0203e2000c101d06 */
[----:B------:R-:W-:Y:S02]  /*2410*/  PRMT R46, R46, 0x3340, R47 ;  /* 0x000033402e2e7816 */ /* 0x000fe4000000002f */
[----:B------:R-:W-:Y:S01]  /*2420*/  PRMT R42, R41, 0x3340, R42 ;  /* 0x00003340292a7816 */ /* 0x000fe2000000002a */
[----:B0-----:R1:W-:Y:S01]  /*2430*/  @P4 STG.E.128 desc[UR6][R16.64], R12 ;  /* 0x0000000c10004986 */ /* 0x0013e2000c101d06 */
[----:B------:R-:W-:Y:S02]  /*2440*/  PRMT R43, R43, 0x3340, R44 ;  /* 0x000033402b2b7816 */ /* 0x000fe4000000002c */
[----:B------:R-:W-:Y:S01]  /*2450*/  PRMT R37, R36, 0x3340, R37 ;  /* 0x0000334024257816 */ /* 0x000fe20000000025 */
[----:B------:R1:W-:Y:S01]  /*2460*/  @P1 STG.E.128 desc[UR6][R2.64], R8 ;  /* 0x0000000802001986 */ /* 0x0003e2000c101d06 */
[----:B------:R-:W-:-:S02]  /*2470*/  PRMT R39, R39, 0x3340, R40 ;  /* 0x0000334027277816 */ /* 0x000fc40000000028 */
[----:B------:R-:W-:Y:S02]  /*2480*/  LEA.HI.X.SX32 R19, R20, UR5, 0x1, P2 ;  /* 0x0000000514137c11 */ /* 0x000fe400090f0eff */
[----:B------:R-:W-:Y:S02]  /*2490*/  PRMT R45, R45, 0x5410, R46 ;  /* 0x000054102d2d7816 */ /* 0x000fe4000000002e */
[----:B------:R-:W-:Y:S02]  /*24a0*/  PRMT R44, R42, 0x5410, R43 ;  /* 0x000054102a2c7816 */ /* 0x000fe4000000002b */
[----:B------:R-:W-:Y:S02]  /*24b0*/  PRMT R46, R37, 0x5410, R0 ;  /* 0x00005410252e7816 */ /* 0x000fe40000000000 */
[----:B------:R-:W-:Y:S01]  /*24c0*/  PRMT R47, R38, 0x5410, R39 ;  /* 0x00005410262f7816 */ /* 0x000fe20000000027 */
[----:B------:R-:W-:Y:S06]  /*24d0*/  @!P0 EXIT ;  /* 0x000000000000894d */ /* 0x000fec0003800000 */
[----:B------:R-:W-:Y:S01]  /*24e0*/  STG.E.128 desc[UR6][R18.64], R44 ;  /* 0x0000002c12007986 */ /* 0x000fe2000c101d06 */
[----:B------:R-:W-:Y:S05]  /*24f0*/  EXIT ;  /* 0x000000000000794d */ /* 0x000fea0003800000 */
.L_x_0:
[----:B------:R-:W-:-:S00]  /*2500*/  BRA `(.L_x_0) ;  /* 0xfffffffc00fc7947 */ /* 0x000fc0000383ffff */
[----:B------:R-:W-:-:S00]  /*2510*/  NOP ;  /* 0x0000000000007918 */ /* 0x000fc00000000000 */
        /* <DEDUP_REMOVED lines=14> */
.L_x_1:


//--------------------- .nv.shared.triton_poi_fused_max_pool2d_with_indices_18 --------------------------
	.section	.nv.shared.triton_poi_fused_max_pool2d_with_indices_18,"aw",@nobits
	.sectionflags	@""
	.align	16
	.zero		1024


//--------------------- .nv.constant0.triton_poi_fused_max_pool2d_with_indices_18 --------------------------
	.section	.nv.constant0.triton_poi_fused_max_pool2d_with_indices_18,"a",@progbits
	.sectionflags	@""
	.align	4
.nv.constant0.triton_poi_fused_max_pool2d_with_indices_18:
	.zero		560
